//
// Generated by NVIDIA NVVM Compiler
//
// Compiler Build ID: CL-36424714
// Cuda compilation tools, release 13.0, V13.0.88
// Based on NVVM 20.0.0
//

.version 9.0
.target sm_100
.address_size 64

	// .globl	_Z17mergeArraysKernelPfS_S_iii

.visible .entry _Z17mergeArraysKernelPfS_S_iii(
	.param .u64 .ptr .align 1 _Z17mergeArraysKernelPfS_S_iii_param_0,
	.param .u64 .ptr .align 1 _Z17mergeArraysKernelPfS_S_iii_param_1,
	.param .u64 .ptr .align 1 _Z17mergeArraysKernelPfS_S_iii_param_2,
	.param .u32 _Z17mergeArraysKernelPfS_S_iii_param_3,
	.param .u32 _Z17mergeArraysKernelPfS_S_iii_param_4,
	.param .u32 _Z17mergeArraysKernelPfS_S_iii_param_5
)
{
	.reg .pred 	%p<6>;
	.reg .b32 	%r<8>;
	.reg .b32 	%f<5>;
	.reg .b64 	%rd<13>;

	ld.param.u64 	%rd1, [_Z17mergeArraysKernelPfS_S_iii_param_0];
	ld.param.u64 	%rd2, [_Z17mergeArraysKernelPfS_S_iii_param_1];
	ld.param.u64 	%rd3, [_Z17mergeArraysKernelPfS_S_iii_param_2];
	ld.param.u32 	%r2, [_Z17mergeArraysKernelPfS_S_iii_param_3];
	ld.param.u32 	%r3, [_Z17mergeArraysKernelPfS_S_iii_param_4];
	ld.param.u32 	%r4, [_Z17mergeArraysKernelPfS_S_iii_param_5];
	mov.u32 	%r5, %tid.x;
	mov.u32 	%r6, %ctaid.x;
	mov.u32 	%r7, %ntid.x;
	mad.lo.s32 	%r1, %r6, %r7, %r5;
	setp.lt.s32 	%p2, %r1, %r3;
	setp.ge.s32 	%p3, %r1, %r4;
	or.pred  	%p1, %p2, %p3;
	setp.ge.s32 	%p4, %r1, %r2;
	@%p4 bra 	$L__BB0_5;
	not.pred 	%p5, %p1;
	@%p5 bra 	$L__BB0_3;
	cvta.to.global.u64 	%rd7, %rd1;
	mul.wide.s32 	%rd8, %r1, 4;
	add.s64 	%rd9, %rd7, %rd8;
	ld.global.f32 	%f4, [%rd9];
	bra.uni 	$L__BB0_4;
$L__BB0_3:
	cvta.to.global.u64 	%rd4, %rd2;
	mul.wide.s32 	%rd5, %r1, 4;
	add.s64 	%rd6, %rd4, %rd5;
	ld.global.f32 	%f4, [%rd6];
$L__BB0_4:
	cvta.to.global.u64 	%rd10, %rd3;
	mul.wide.s32 	%rd11, %r1, 4;
	add.s64 	%rd12, %rd10, %rd11;
	st.global.f32 	[%rd12], %f4;
$L__BB0_5:
	ret;

}


// ===== COMPILED SASS (sm_100) =====

	.target	sm_100

	.elftype	@"ET_EXEC"


//--------------------- .note.nv.tkinfo           --------------------------
	.section	.note.nv.tkinfo,"",@"SHT_NOTE"
	.sectionflags	@"SHF_NOTE_NV_TKINFO"
	.tkinfo
        /*0018*/ 	.word	0x00000002
        /*0030*/ 	.string	""
        /*0030*/ 	.string	"ptxas"
        /*0030*/ 	.string	"Cuda compilation tools, release 13.0, V13.0.88"
        /*0030*/ 	.string	"Build cuda_13.0.r13.0/compiler.36424714_0"
        /*0030*/ 	.string	"-arch sm_100 -m 64 "



//--------------------- .note.nv.cuinfo           --------------------------
	.section	.note.nv.cuinfo,"",@"SHT_NOTE"
	.sectionflags	@"SHF_NOTE_NV_CUINFO"
        /*0018*/ 	.short	0x0002
        /*001a*/ 	.short	0x0064
        /*001c*/ 	.short	0x0082
	.zero		2


//--------------------- .nv.info                  --------------------------
	.section	.nv.info,"",@"SHT_CUDA_INFO"
	.align	4


	//----- nvinfo : EIATTR_REGCOUNT
	.align		4
        /*0000*/ 	.byte	0x04, 0x2f
        /*0002*/ 	.short	(.L_1 - .L_0)
	.align		4
.L_0:
        /*0004*/ 	.word	index@(_Z17mergeArraysKernelPfS_S_iii)
        /*0008*/ 	.word	0x0000000e


	//----- nvinfo : EIATTR_FRAME_SIZE
	.align		4
.L_1:
        /*000c*/ 	.byte	0x04, 0x11
        /*000e*/ 	.short	(.L_3 - .L_2)
	.align		4
.L_2:
        /*0010*/ 	.word	index@(_Z17mergeArraysKernelPfS_S_iii)
        /*0014*/ 	.word	0x00000000


	//----- nvinfo : EIATTR_MIN_STACK_SIZE
	.align		4
.L_3:
        /*0018*/ 	.byte	0x04, 0x12
        /*001a*/ 	.short	(.L_5 - .L_4)
	.align		4
.L_4:
        /*001c*/ 	.word	index@(_Z17mergeArraysKernelPfS_S_iii)
        /*0020*/ 	.word	0x00000000
.L_5:


//--------------------- .nv.compat                --------------------------
	.section	.nv.compat,"",@"SHT_CUDA_COMPAT_INFO"
	.align	4
        /*0000*/ 	.byte	0x02, 0x09, 0x00, 0x00, 0x02, 0x02, 0x01, 0x00, 0x02, 0x05, 0x05, 0x00, 0x03, 0x07, 0x01, 0x01
        /*0010*/ 	.byte	0x02, 0x03, 0x00, 0x00, 0x02, 0x06, 0x01, 0x00, 0x04, 0x0b, 0x08, 0x00, 0x09, 0x00, 0x00, 0x00
        /*0020*/ 	.byte	0x00, 0x00, 0x00, 0x00


//--------------------- .nv.info._Z17mergeArraysKernelPfS_S_iii --------------------------
	.section	.nv.info._Z17mergeArraysKernelPfS_S_iii,"",@"SHT_CUDA_INFO"
	.sectionflags	@""
	.align	4


	//----- nvinfo : EIATTR_CUDA_API_VERSION
	.align		4
        /*0000*/ 	.byte	0x04, 0x37
        /*0002*/ 	.short	(.L_7 - .L_6)
.L_6:
        /*0004*/ 	.word	0x00000082


	//----- nvinfo : EIATTR_KPARAM_INFO
	.align		4
.L_7:
        /*0008*/ 	.byte	0x04, 0x17
        /*000a*/ 	.short	(.L_9 - .L_8)
.L_8:
        /*000c*/ 	.word	0x00000000
        /*0010*/ 	.short	0x0005
        /*0012*/ 	.short	0x0020
        /*0014*/ 	.byte	0x00, 0xf0, 0x11, 0x00


	//----- nvinfo : EIATTR_KPARAM_INFO
	.align		4
.L_9:
        /*0018*/ 	.byte	0x04, 0x17
        /*001a*/ 	.short	(.L_11 - .L_10)
.L_10:
        /*001c*/ 	.word	0x00000000
        /*0020*/ 	.short	0x0004
        /*0022*/ 	.short	0x001c
        /*0024*/ 	.byte	0x00, 0xf0, 0x11, 0x00


	//----- nvinfo : EIATTR_KPARAM_INFO
	.align		4
.L_11:
        /*0028*/ 	.byte	0x04, 0x17
        /*002a*/ 	.short	(.L_13 - .L_12)
.L_12:
        /*002c*/ 	.word	0x00000000
        /*0030*/ 	.short	0x0003
        /*0032*/ 	.short	0x0018
        /*0034*/ 	.byte	0x00, 0xf0, 0x11, 0x00


	//----- nvinfo : EIATTR_KPARAM_INFO
	.align		4
.L_13:
        /*0038*/ 	.byte	0x04, 0x17
        /*003a*/ 	.short	(.L_15 - .L_14)
.L_14:
        /*003c*/ 	.word	0x00000000
        /*0040*/ 	.short	0x0002
        /*0042*/ 	.short	0x0010
        /*0044*/ 	.byte	0x00, 0xf5, 0x21, 0x00


	//----- nvinfo : EIATTR_KPARAM_INFO
	.align		4
.L_15:
        /*0048*/ 	.byte	0x04, 0x17
        /*004a*/ 	.short	(.L_17 - .L_16)
.L_16:
        /*004c*/ 	.word	0x00000000
        /*0050*/ 	.short	0x0001
        /*0052*/ 	.short	0x0008
        /*0054*/ 	.byte	0x00, 0xf5, 0x21, 0x00


	//----- nvinfo : EIATTR_KPARAM_INFO
	.align		4
.L_17:
        /*0058*/ 	.byte	0x04, 0x17
        /*005a*/ 	.short	(.L_19 - .L_18)
.L_18:
        /*005c*/ 	.word	0x00000000
        /*0060*/ 	.short	0x0000
        /*0062*/ 	.short	0x0000
        /*0064*/ 	.byte	0x00, 0xf5, 0x21, 0x00


	//----- nvinfo : EIATTR_SPARSE_MMA_MASK
	.align		4
.L_19:
        /*0068*/ 	.byte	0x03, 0x50
        /*006a*/ 	.short	0x0000


	//----- nvinfo : EIATTR_MAXREG_COUNT
	.align		4
        /*006c*/ 	.byte	0x03, 0x1b
        /*006e*/ 	.short	0x00ff


	//----- nvinfo : EIATTR_MERCURY_ISA_VERSION
	.align		4
        /*0070*/ 	.byte	0x03, 0x5f
        /*0072*/ 	.short	0x0101


	//----- nvinfo : EIATTR_VRC_CTA_INIT_COUNT
	.align		4
        /*0074*/ 	.byte	0x02, 0x4a
	.zero		1
	.zero		1


	//----- nvinfo : EIATTR_EXIT_INSTR_OFFSETS
	.align		4
        /*0078*/ 	.byte	0x04, 0x1c
        /*007a*/ 	.short	(.L_21 - .L_20)


	//   ....[0]....
.L_20:
        /*007c*/ 	.word	0x000000a0


	//   ....[1]....
        /*0080*/ 	.word	0x00000150


	//----- nvinfo : EIATTR_CBANK_PARAM_SIZE
	.align		4
.L_21:
        /*0084*/ 	.byte	0x03, 0x19
        /*0086*/ 	.short	0x0024


	//----- nvinfo : EIATTR_PARAM_CBANK
	.align		4
        /*0088*/ 	.byte	0x04, 0x0a
        /*008a*/ 	.short	(.L_23 - .L_22)
	.align		4
.L_22:
        /*008c*/ 	.word	index@(.nv.constant0._Z17mergeArraysKernelPfS_S_iii)
        /*0090*/ 	.short	0x0380
        /*0092*/ 	.short	0x0024


	//----- nvinfo : EIATTR_SW_WAR
	.align		4
.L_23:
        /*0094*/ 	.byte	0x04, 0x36
        /*0096*/ 	.short	(.L_25 - .L_24)
.L_24:
        /*0098*/ 	.word	0x00000008
.L_25:


//--------------------- .nv.callgraph             --------------------------
	.section	.nv.callgraph,"",@"SHT_CUDA_CALLGRAPH"
	.align	4
	.sectionentsize	8
	.align		4
        /*0000*/ 	.word	0x00000000
	.align		4
        /*0004*/ 	.word	0xffffffff
	.align		4
        /*0008*/ 	.word	0x00000000
	.align		4
        /*000c*/ 	.word	0xfffffffe
	.align		4
        /*0010*/ 	.word	0x00000000
	.align		4
        /*0014*/ 	.word	0xfffffffd
	.align		4
        /*0018*/ 	.word	0x00000000
	.align		4
        /*001c*/ 	.word	0xfffffffc


//--------------------- .text._Z17mergeArraysKernelPfS_S_iii --------------------------
	.section	.text._Z17mergeArraysKernelPfS_S_iii,"ax",@progbits
	.align	128
        .global         _Z17mergeArraysKernelPfS_S_iii
        .type           _Z17mergeArraysKernelPfS_S_iii,@function
        .size           _Z17mergeArraysKernelPfS_S_iii,(.L_x_1 - _Z17mergeArraysKernelPfS_S_iii)
        .other          _Z17mergeArraysKernelPfS_S_iii,@"STO_CUDA_ENTRY STV_DEFAULT"
_Z17mergeArraysKernelPfS_S_iii:
.text._Z17mergeArraysKernelPfS_S_iii:
[----:B------:R-:W-:Y:S01]  /*0000*/  LDC R1, c[0x0][0x37c] ;  /* 0x0000df00ff017b82 */ /* 0x000fe20000000800 */
[----:B------:R-:W0:Y:S07]  /*0010*/  S2R R9, SR_TID.X ;  /* 0x0000000000097919 */ /* 0x000e2e0000002100 */
[----:B------:R-:W0:Y:S01]  /*0020*/  S2UR UR4, SR_CTAID.X ;  /* 0x00000000000479c3 */ /* 0x000e220000002500 */
[----:B------:R-:W1:Y:S01]  /*0030*/  LDCU.64 UR6, c[0x0][0x398] ;  /* 0x00007300ff0677ac */ /* 0x000e620008000a00 */
[----:B------:R-:W2:Y:S06]  /*0040*/  LDCU UR5, c[0x0][0x3a0] ;  /* 0x00007400ff0577ac */ /* 0x000eac0008000800 */
[----:B------:R-:W0:Y:S02]  /*0050*/  LDC R0, c[0x0][0x360] ;  /* 0x0000d800ff007b82 */ /* 0x000e240000000800 */
[----:B0-----:R-:W-:-:S05]  /*0060*/  IMAD R9, R0, UR4, R9 ;  /* 0x0000000400097c24 */ /* 0x001fca000f8e0209 */
[C---:B-1----:R-:W-:Y:S02]  /*0070*/  ISETP.GE.AND P1, PT, R9.reuse, UR6, PT ;  /* 0x0000000609007c0c */ /* 0x042fe4000bf26270 */
[----:B--2---:R-:W-:-:S04]  /*0080*/  ISETP.GE.AND P0, PT, R9, UR5, PT ;  /* 0x0000000509007c0c */ /* 0x004fc8000bf06270 */
[----:B------:R-:W-:-:S07]  /*0090*/  ISETP.LT.OR P0, PT, R9, UR7, P0 ;  /* 0x0000000709007c0c */ /* 0x000fce0008701670 */
[----:B------:R-:W-:Y:S06]  /*00a0*/  @P1 EXIT ;  /* 0x000000000000194d */ /* 0x000fec0003800000 */
[----:B------:R-:W0:Y:S01]  /*00b0*/  @P0 LDC.64 R2, c[0x0][0x380] ;  /* 0x0000e000ff020b82 */ /* 0x000e220000000a00 */
[----:B------:R-:W1:Y:S07]  /*00c0*/  LDCU.64 UR4, c[0x0][0x358] ;  /* 0x00006b00ff0477ac */ /* 0x000e6e0008000a00 */
[----:B------:R-:W2:Y:S08]  /*00d0*/  @!P0 LDC.64 R4, c[0x0][0x388] ;  /* 0x0000e200ff048b82 */ /* 0x000eb00000000a00 */
[----:B------:R-:W3:Y:S01]  /*00e0*/  LDC.64 R6, c[0x0][0x390] ;  /* 0x0000e400ff067b82 */ /* 0x000ee20000000a00 */
[----:B0-----:R-:W-:-:S05]  /*00f0*/  @P0 IMAD.WIDE R2, R9, 0x4, R2 ;  /* 0x0000000409020825 */ /* 0x001fca00078e0202 */
[----:B-1----:R-:W4:Y:S01]  /*0100*/  @P0 LDG.E R11, desc[UR4][R2.64] ;  /* 0x00000004020b0981 */ /* 0x002f22000c1e1900 */
[----:B--2---:R-:W-:-:S05]  /*0110*/  @!P0 IMAD.WIDE R4, R9, 0x4, R4 ;  /* 0x0000000409048825 */ /* 0x004fca00078e0204 */
[----:B------:R-:W4:Y:S01]  /*0120*/  @!P0 LDG.E R11, desc[UR4][R4.64] ;  /* 0x00000004040b8981 */ /* 0x000f22000c1e1900 */
[----:B---3--:R-:W-:-:S05]  /*0130*/  IMAD.WIDE R6, R9, 0x4, R6 ;  /* 0x0000000409067825 */ /* 0x008fca00078e0206 */
[----:B----4-:R-:W-:Y:S01]  /*0140*/  STG.E desc[UR4][R6.64], R11 ;  /* 0x0000000b06007986 */ /* 0x010fe2000c101904 */
[----:B------:R-:W-:Y:S05]  /*0150*/  EXIT ;  /* 0x000000000000794d */ /* 0x000fea0003800000 */
.L_x_0:
[----:B------:R-:W-:-:S00]  /*0160*/  BRA `(.L_x_0) ;  /* 0xfffffffc00fc7947 */ /* 0x000fc0000383ffff */
[----:B------:R-:W-:-:S00]  /*0170*/  NOP ;  /* 0x0000000000007918 */ /* 0x000fc00000000000 */
        /* <DEDUP_REMOVED lines=8> */
.L_x_1:


//--------------------- .nv.shared.reserved.0     --------------------------
	.section	.nv.shared.reserved.0,"aw",@nobits
	.weak		__nv_reservedSMEM_offset_0_alias
	.size		__nv_reservedSMEM_offset_0_alias, 0, 64
	.other		__nv_reservedSMEM_offset_0_alias,@"STO_CUDA_RESERVED_SHARED STV_DEFAULT"
__nv_reservedSMEM_offset_0_alias:
	.zero		0
	.zero		64


//--------------------- .nv.constant0._Z17mergeArraysKernelPfS_S_iii --------------------------
	.section	.nv.constant0._Z17mergeArraysKernelPfS_S_iii,"a",@progbits
	.sectionflags	@""
	.align	4
.nv.constant0._Z17mergeArraysKernelPfS_S_iii:
	.zero		932


//--------------------- SYMBOLS --------------------------

	.type		.nv.reservedSmem.offset0,@object
	.size		.nv.reservedSmem.offset0,0x4
